	.headerflags	@"EF_CUDA_TEXMODE_UNIFIED EF_CUDA_64BIT_ADDRESS EF_CUDA_ACCELERATORS EF_CUDA_SM90 EF_CUDA_VIRTUAL_SM(EF_CUDA_SM90)"
	.elftype	@"ET_EXEC"


//--------------------- .nv.info                  --------------------------
	.section	.nv.info,"",@"SHT_CUDA_INFO"
	.align	4


	//----- nvinfo : EIATTR_REGCOUNT
	.align		4
        /*0000*/ 	.byte	0x04, 0x2f
        /*0002*/ 	.short	(.L_1 - .L_0)
	.align		4
.L_0:
        /*0004*/ 	.word	index@(triton_poi_fused_cat_21)
        /*0008*/ 	.word	0x0000001b


	//----- nvinfo : EIATTR_MIN_STACK_SIZE
	.align		4
.L_1:
        /*000c*/ 	.byte	0x04, 0x12
        /*000e*/ 	.short	(.L_3 - .L_2)
	.align		4
.L_2:
        /*0010*/ 	.word	index@(triton_poi_fused_cat_21)
        /*0014*/ 	.word	0x00000000


	//----- nvinfo : EIATTR_FRAME_SIZE
	.align		4
.L_3:
        /*0018*/ 	.byte	0x04, 0x11
        /*001a*/ 	.short	(.L_5 - .L_4)
	.align		4
.L_4:
        /*001c*/ 	.word	index@(triton_poi_fused_cat_21)
        /*0020*/ 	.word	0x00000000


	//----- nvinfo : EIATTR_MIN_STACK_SIZE
	.align		4
.L_5:
        /*0024*/ 	.byte	0x04, 0x12
        /*0026*/ 	.short	(.L_7 - .L_6)
	.align		4
.L_6:
        /*0028*/ 	.word	index@(triton_poi_fused_cat_21)
        /*002c*/ 	.word	0x00000000
.L_7:


//--------------------- .nv.info.triton_poi_fused_cat_21 --------------------------
	.section	.nv.info.triton_poi_fused_cat_21,"",@"SHT_CUDA_INFO"
	.sectionflags	@""
	.align	4


	//----- nvinfo : EIATTR_CUDA_API_VERSION
	.align		4
        /*0000*/ 	.byte	0x04, 0x37
        /*0002*/ 	.short	(.L_9 - .L_8)
.L_8:
        /*0004*/ 	.word	0x0000007c


	//----- nvinfo : EIATTR_KPARAM_INFO
	.align		4
.L_9:
        /*0008*/ 	.byte	0x04, 0x17
        /*000a*/ 	.short	(.L_11 - .L_10)
.L_10:
        /*000c*/ 	.word	0x00000000
        /*0010*/ 	.short	0x0006
        /*0012*/ 	.short	0x0030
        /*0014*/ 	.byte	0x00, 0xf0, 0x11, 0x00


	//----- nvinfo : EIATTR_KPARAM_INFO
	.align		4
.L_11:
        /*0018*/ 	.byte	0x04, 0x17
        /*001a*/ 	.short	(.L_13 - .L_12)
.L_12:
        /*001c*/ 	.word	0x00000000
        /*0020*/ 	.short	0x0005
        /*0022*/ 	.short	0x0028
        /*0024*/ 	.byte	0x00, 0xf4, 0x21, 0x00


	//----- nvinfo : EIATTR_KPARAM_INFO
	.align		4
.L_13:
        /*0028*/ 	.byte	0x04, 0x17
        /*002a*/ 	.short	(.L_15 - .L_14)
.L_14:
        /*002c*/ 	.word	0x00000000
        /*0030*/ 	.short	0x0004
        /*0032*/ 	.short	0x0020
        /*0034*/ 	.byte	0x00, 0xf4, 0x21, 0x00


	//----- nvinfo : EIATTR_KPARAM_INFO
	.align		4
.L_15:
        /*0038*/ 	.byte	0x04, 0x17
        /*003a*/ 	.short	(.L_17 - .L_16)
.L_16:
        /*003c*/ 	.word	0x00000000
        /*0040*/ 	.short	0x0003
        /*0042*/ 	.short	0x0018
        /*0044*/ 	.byte	0x00, 0xf4, 0x21, 0x00


	//----- nvinfo : EIATTR_KPARAM_INFO
	.align		4
.L_17:
        /*0048*/ 	.byte	0x04, 0x17
        /*004a*/ 	.short	(.L_19 - .L_18)
.L_18:
        /*004c*/ 	.word	0x00000000
        /*0050*/ 	.short	0x0002
        /*0052*/ 	.short	0x0010
        /*0054*/ 	.byte	0x00, 0xf4, 0x21, 0x00


	//----- nvinfo : EIATTR_KPARAM_INFO
	.align		4
.L_19:
        /*0058*/ 	.byte	0x04, 0x17
        /*005a*/ 	.short	(.L_21 - .L_20)
.L_20:
        /*005c*/ 	.word	0x00000000
        /*0060*/ 	.short	0x0001
        /*0062*/ 	.short	0x0008
        /*0064*/ 	.byte	0x00, 0xf4, 0x21, 0x00


	//----- nvinfo : EIATTR_KPARAM_INFO
	.align		4
.L_21:
        /*0068*/ 	.byte	0x04, 0x17
        /*006a*/ 	.short	(.L_23 - .L_22)
.L_22:
        /*006c*/ 	.word	0x00000000
        /*0070*/ 	.short	0x0000
        /*0072*/ 	.short	0x0000
        /*0074*/ 	.byte	0x00, 0xf4, 0x21, 0x00


	//----- nvinfo : EIATTR_SPARSE_MMA_MASK
	.align		4
.L_23:
        /*0078*/ 	.byte	0x03, 0x50
        /*007a*/ 	.short	0x0000


	//----- nvinfo : EIATTR_MAXREG_COUNT
	.align		4
        /*007c*/ 	.byte	0x03, 0x1b
        /*007e*/ 	.short	0x00ff


	//----- nvinfo : EIATTR_EXIT_INSTR_OFFSETS
	.align		4
        /*0080*/ 	.byte	0x04, 0x1c
        /*0082*/ 	.short	(.L_25 - .L_24)


	//   ....[0]....
.L_24:
        /*0084*/ 	.word	0x00000580


	//----- nvinfo : EIATTR_REQNTID
	.align		4
.L_25:
        /*0088*/ 	.byte	0x04, 0x10
        /*008a*/ 	.short	(.L_27 - .L_26)
.L_26:
        /*008c*/ 	.word	0x00000080
        /*0090*/ 	.word	0x00000001
        /*0094*/ 	.word	0x00000001


	//----- nvinfo : EIATTR_CBANK_PARAM_SIZE
	.align		4
.L_27:
        /*0098*/ 	.byte	0x03, 0x19
        /*009a*/ 	.short	0x0034


	//----- nvinfo : EIATTR_PARAM_CBANK
	.align		4
        /*009c*/ 	.byte	0x04, 0x0a
        /*009e*/ 	.short	(.L_29 - .L_28)
	.align		4
.L_28:
        /*00a0*/ 	.word	index@(.nv.constant0.triton_poi_fused_cat_21)
        /*00a4*/ 	.short	0x0210
        /*00a6*/ 	.short	0x0034


	//----- nvinfo : EIATTR_SW_WAR
	.align		4
.L_29:
        /*00a8*/ 	.byte	0x04, 0x36
        /*00aa*/ 	.short	(.L_31 - .L_30)
.L_30:
        /*00ac*/ 	.word	0x00000008
.L_31:


//--------------------- .nv.callgraph             --------------------------
	.section	.nv.callgraph,"",@"SHT_CUDA_CALLGRAPH"
	.align	4
	.sectionentsize	8
	.align		4
        /*0000*/ 	.word	0x00000000
	.align		4
        /*0004*/ 	.word	0xffffffff
	.align		4
        /*0008*/ 	.word	0x00000000
	.align		4
        /*000c*/ 	.word	0xfffffffe
	.align		4
        /*0010*/ 	.word	0x00000000
	.align		4
        /*0014*/ 	.word	0xfffffffd
	.align		4
        /*0018*/ 	.word	0x00000000
	.align		4
        /*001c*/ 	.word	0xfffffffc


//--------------------- .text.triton_poi_fused_cat_21 --------------------------
	.section	.text.triton_poi_fused_cat_21,"ax",@progbits
	.align	128
        .global         triton_poi_fused_cat_21
        .type           triton_poi_fused_cat_21,@function
        .size           triton_poi_fused_cat_21,(.L_x_1 - triton_poi_fused_cat_21)
        .other          triton_poi_fused_cat_21,@"STO_CUDA_ENTRY STV_DEFAULT"
triton_poi_fused_cat_21:
.text.triton_poi_fused_cat_21:
[----:B------:R-:W-:Y:S01]  /*0000*/  LDC R1, c[0x0][0x28] ;  /* 0x00000a00ff017b82 */ /* 0x000fe20000000800 */
[----:B------:R-:W1:Y:S01]  /*0010*/  S2R R0, SR_TID.X ;  /* 0x0000000000007919 */ /* 0x000e620000002100 */
[----:B------:R-:W-:Y:S01]  /*0020*/  ULDC.64 UR4, c[0x0][0x218] ;  /* 0x0000860000047ab9 */ /* 0x000fe20000000a00 */
[----:B------:R-:W-:Y:S01]  /*0030*/  ULDC.64 UR6, c[0x0][0x220] ;  /* 0x0000880000067ab9 */ /* 0x000fe20000000a00 */
[----:B------:R-:W-:Y:S01]  /*0040*/  ULDC.64 UR8, c[0x0][0x228] ;  /* 0x00008a0000087ab9 */ /* 0x000fe20000000a00 */
[----:B------:R-:W2:Y:S03]  /*0050*/  S2R R3, SR_CTAID.X ;  /* 0x0000000000037919 */ /* 0x000ea60000002500 */
[----:B------:R-:W3:Y:S01]  /*0060*/  LDC.64 R6, c[0x0][0x210] ;  /* 0x00008400ff067b82 */ /* 0x000ee20000000a00 */
[----:B------:R-:W-:Y:S02]  /*0070*/  CS2R R20, SRZ ;  /* 0x0000000000147805 */ /* 0x000fe4000001ff00 */
[----:B------:R-:W-:-:S02]  /*0080*/  CS2R R10, SRZ ;  /* 0x00000000000a7805 */ /* 0x000fc4000001ff00 */
[----:B------:R-:W-:Y:S02]  /*0090*/  CS2R R18, SRZ ;  /* 0x0000000000127805 */ /* 0x000fe4000001ff00 */
[----:B-1----:R-:W-:-:S05]  /*00a0*/  LOP3.LUT R0, R0, 0x7f, RZ, 0xc0, !PT ;  /* 0x0000007f00007812 */ /* 0x002fca00078ec0ff */
[----:B--2---:R-:W-:-:S04]  /*00b0*/  IMAD R0, R3, 0x80, R0 ;  /* 0x0000008003007824 */ /* 0x004fc800078e0200 */
[----:B------:R-:W-:Y:S01]  /*00c0*/  IMAD.HI R15, R0, 0x66666667, RZ ;  /* 0x66666667000f7827 */ /* 0x000fe200078e02ff */
[----:B------:R-:W-:-:S04]  /*00d0*/  SHF.R.S32.HI R3, RZ, 0x1f, R0 ;  /* 0x0000001fff037819 */ /* 0x000fc80000011400 */
[----:B------:R-:W-:Y:S02]  /*00e0*/  LEA.HI R3, R3, R0, RZ, 0x8 ;  /* 0x0000000003037211 */ /* 0x000fe400078f40ff */
[----:B------:R-:W-:Y:S02]  /*00f0*/  SHF.R.U32.HI R4, RZ, 0x1f, R15 ;  /* 0x0000001fff047819 */ /* 0x000fe4000001160f */
[----:B------:R-:W-:Y:S02]  /*0100*/  SHF.R.S32.HI R22, RZ, 0x8, R3 ;  /* 0x00000008ff167819 */ /* 0x000fe40000011403 */
[----:B------:R-:W-:Y:S02]  /*0110*/  LOP3.LUT R3, R3, 0xffffff00, RZ, 0xc0, !PT ;  /* 0xffffff0003037812 */ /* 0x000fe400078ec0ff */
[----:B------:R-:W-:Y:S01]  /*0120*/  LEA.HI.SX32 R15, R15, R4, 0x15 ;  /* 0x000000040f0f7211 */ /* 0x000fe200078faaff */
[----:B------:R-:W-:-:S05]  /*0130*/  IMAD.HI R2, R22, 0x66666667, RZ ;  /* 0x6666666716027827 */ /* 0x000fca00078e02ff */
[----:B------:R-:W-:-:S04]  /*0140*/  SHF.R.U32.HI R5, RZ, 0x1f, R2 ;  /* 0x0000001fff057819 */ /* 0x000fc80000011602 */
[----:B------:R-:W-:Y:S01]  /*0150*/  LEA.HI.SX32 R5, R2, R5, 0x1d ;  /* 0x0000000502057211 */ /* 0x000fe200078feaff */
[----:B------:R-:W-:-:S04]  /*0160*/  IMAD.IADD R2, R0, 0x1, -R3 ;  /* 0x0000000100027824 */ /* 0x000fc800078e0a03 */
[----:B------:R-:W-:Y:S02]  /*0170*/  IMAD R22, R5, -0x14, R22 ;  /* 0xffffffec05167824 */ /* 0x000fe400078e0216 */
[----:B------:R-:W-:Y:S02]  /*0180*/  IMAD R3, R15, 0x400, R2 ;  /* 0x000004000f037824 */ /* 0x000fe400078e0202 */
[----:B------:R-:W-:-:S03]  /*0190*/  IMAD.SHL.U32 R2, R22, 0x100, RZ ;  /* 0x0000010016027824 */ /* 0x000fc600078e00ff */
[----:B------:R-:W-:Y:S02]  /*01a0*/  SHF.R.S32.HI R5, RZ, 0x1f, R3 ;  /* 0x0000001fff057819 */ /* 0x000fe40000011403 */
[----:B------:R-:W-:-:S04]  /*01b0*/  IADD3 R3, P0, R2, R3, RZ ;  /* 0x0000000302037210 */ /* 0x000fc80007f1e0ff */
[----:B------:R-:W-:Y:S01]  /*01c0*/  LEA.HI.X.SX32 R2, R2, R5, 0x1, P0 ;  /* 0x0000000502027211 */ /* 0x000fe200000f0eff */
[C---:B------:R-:W-:Y:S01]  /*01d0*/  IMAD.SHL.U32 R8, R3.reuse, 0x4, RZ ;  /* 0x0000000403087824 */ /* 0x040fe200078e00ff */
[C---:B------:R-:W-:Y:S02]  /*01e0*/  LOP3.LUT R5, R22.reuse, 0xfffffffc, RZ, 0xc0, !PT ;  /* 0xfffffffc16057812 */ /* 0x040fe400078ec0ff */
[----:B------:R-:W-:Y:S02]  /*01f0*/  SHF.L.U64.HI R9, R3, 0x2, R2 ;  /* 0x0000000203097819 */ /* 0x000fe40000010202 */
[----:B------:R-:W-:Y:S02]  /*0200*/  IADD3 R2, P3, R8, UR4, RZ ;  /* 0x0000000408027c10 */ /* 0x000fe4000ff7e0ff */
[----:B------:R-:W-:Y:S02]  /*0210*/  IADD3 R4, P4, R8, UR6, RZ ;  /* 0x0000000608047c10 */ /* 0x000fe4000ff9e0ff */
[----:B------:R-:W-:Y:S01]  /*0220*/  IADD3.X R3, R9, UR5, RZ, P3, !PT ;  /* 0x0000000509037c10 */ /* 0x000fe20009ffe4ff */
[----:B------:R-:W-:Y:S01]  /*0230*/  ULDC.64 UR4, c[0x0][0x208] ;  /* 0x0000820000047ab9 */ /* 0x000fe20000000a00 */
[----:B------:R-:W-:-:S02]  /*0240*/  ISETP.GT.AND P3, PT, R22, 0xf, PT ;  /* 0x0000000f1600780c */ /* 0x000fc40003f64270 */
[C---:B------:R-:W-:Y:S02]  /*0250*/  ISETP.NE.AND P1, PT, R5.reuse, 0x4, PT ;  /* 0x000000040500780c */ /* 0x040fe40003f25270 */
[C---:B------:R-:W-:Y:S02]  /*0260*/  ISETP.NE.AND P0, PT, R5.reuse, 0x8, PT ;  /* 0x000000080500780c */ /* 0x040fe40003f05270 */
[----:B------:R-:W-:Y:S02]  /*0270*/  ISETP.NE.AND P2, PT, R5, 0xc, PT ;  /* 0x0000000c0500780c */ /* 0x000fe40003f45270 */
[----:B------:R-:W-:Y:S02]  /*0280*/  IADD3 R16, P5, R8, UR8, RZ ;  /* 0x0000000808107c10 */ /* 0x000fe4000ffbe0ff */
[----:B------:R-:W-:Y:S01]  /*0290*/  IADD3.X R5, R9, UR7, RZ, P4, !PT ;  /* 0x0000000709057c10 */ /* 0x000fe2000a7fe4ff */
[----:B------:R-:W-:Y:S01]  /*02a0*/  ULDC.64 UR6, c[0x0][0x230] ;  /* 0x00008c0000067ab9 */ /* 0x000fe20000000a00 */
[----:B------:R-:W-:Y:S01]  /*02b0*/  IADD3.X R17, R9, UR9, RZ, P5, !PT ;  /* 0x0000000909117c10 */ /* 0x000fe2000affe4ff */
[----:B------:R-:W2:Y:S01]  /*02c0*/  @P3 LDG.E R20, desc[UR4][R2.64+-0x4000] ;  /* 0xffc0000402143981 */ /* 0x000ea2000c1e1900 */
[----:B------:R-:W-:Y:S01]  /*02d0*/  IADD3 R8, P4, R8, UR6, RZ ;  /* 0x0000000608087c10 */ /* 0x000fe2000ff9e0ff */
[----:B------:R-:W-:-:S02]  /*02e0*/  IMAD.MOV.U32 R14, RZ, RZ, RZ ;  /* 0x000000ffff0e7224 */ /* 0x000fc400078e00ff */
[----:B------:R-:W4:Y:S01]  /*02f0*/  @P3 LDG.E R21, desc[UR4][R4.64+-0x4000] ;  /* 0xffc0000404153981 */ /* 0x000f22000c1e1900 */
[----:B------:R-:W-:Y:S02]  /*0300*/  IADD3.X R9, R9, UR7, RZ, P4, !PT ;  /* 0x0000000709097c10 */ /* 0x000fe4000a7fe4ff */
[----:B------:R-:W-:Y:S01]  /*0310*/  CS2R R12, SRZ ;  /* 0x00000000000c7805 */ /* 0x000fe2000001ff00 */
[----:B------:R-:W5:Y:S01]  /*0320*/  @P3 LDG.E R11, desc[UR4][R16.64+-0x4000] ;  /* 0xffc00004100b3981 */ /* 0x000f62000c1e1900 */
[C---:B------:R-:W-:Y:S01]  /*0330*/  IMAD R24, R15.reuse, -0x1400, R0 ;  /* 0xffffec000f187824 */ /* 0x040fe200078e0200 */
[----:B------:R-:W-:Y:S02]  /*0340*/  ISETP.GE.AND P4, PT, R22, 0x4, PT ;  /* 0x000000041600780c */ /* 0x000fe40003f86270 */
[----:B------:R-:W5:Y:S04]  /*0350*/  @!P2 LDG.E R18, desc[UR4][R2.64+-0x3000] ;  /* 0xffd000040212a981 */ /* 0x000f68000c1e1900 */
[----:B------:R-:W5:Y:S04]  /*0360*/  @!P2 LDG.E R19, desc[UR4][R4.64+-0x3000] ;  /* 0xffd000040413a981 */ /* 0x000f68000c1e1900 */
[----:B------:R-:W5:Y:S01]  /*0370*/  @P3 LDG.E R14, desc[UR4][R8.64+-0x4000] ;  /* 0xffc00004080e3981 */ /* 0x000f62000c1e1900 */
[----:B------:R-:W-:-:S03]  /*0380*/  IMAD R23, R15, 0x400, R24 ;  /* 0x000004000f177824 */ /* 0x000fc600078e0218 */
[----:B------:R1:W5:Y:S01]  /*0390*/  @!P2 LDG.E R10, desc[UR4][R16.64+-0x3000] ;  /* 0xffd00004100aa981 */ /* 0x000362000c1e1900 */
[----:B------:R-:W-:-:S03]  /*03a0*/  IMAD.MOV.U32 R15, RZ, RZ, RZ ;  /* 0x000000ffff0f7224 */ /* 0x000fc600078e00ff */
[----:B------:R-:W5:Y:S04]  /*03b0*/  @!P0 LDG.E R12, desc[UR4][R2.64+-0x2000] ;  /* 0xffe00004020c8981 */ /* 0x000f68000c1e1900 */
[----:B------:R-:W5:Y:S01]  /*03c0*/  @!P0 LDG.E R13, desc[UR4][R4.64+-0x2000] ;  /* 0xffe00004040d8981 */ /* 0x000f62000c1e1900 */
[----:B---3--:R-:W-:Y:S02]  /*03d0*/  IMAD.WIDE R22, R23, 0x4, R6 ;  /* 0x0000000417167825 */ /* 0x008fe400078e0206 */
[----:B------:R-:W3:Y:S01]  /*03e0*/  LDC.64 R6, c[0x0][0x238] ;  /* 0x00008e00ff067b82 */ /* 0x000ee20000000a00 */
[----:B------:R-:W5:Y:S01]  /*03f0*/  @!P1 LDG.E R15, desc[UR4][R2.64+-0x1000] ;  /* 0xfff00004020f9981 */ /* 0x000f62000c1e1900 */
[----:B-1----:R-:W-:-:S06]  /*0400*/  IMAD.MOV.U32 R16, RZ, RZ, RZ ;  /* 0x000000ffff107224 */ /* 0x002fcc00078e00ff */
[----:B------:R-:W5:Y:S01]  /*0410*/  @!P4 LDG.E R16, desc[UR4][R22.64] ;  /* 0x000000041610c981 */ /* 0x000f62000c1e1900 */
[----:B---3--:R-:W-:Y:S01]  /*0420*/  IMAD.WIDE R6, R0, 0x4, R6 ;  /* 0x0000000400067825 */ /* 0x008fe200078e0206 */
[----:B--2---:R-:W-:Y:S02]  /*0430*/  SEL R20, R20, RZ, P3 ;  /* 0x000000ff14147207 */ /* 0x004fe40001800000 */
[----:B----4-:R-:W-:Y:S02]  /*0440*/  SEL R21, R21, RZ, P3 ;  /* 0x000000ff15157207 */ /* 0x010fe40001800000 */
[----:B-----5:R-:W-:-:S03]  /*0450*/  SEL R11, R11, RZ, P3 ;  /* 0x000000ff0b0b7207 */ /* 0x020fc60001800000 */
[----:B------:R-:W-:Y:S01]  /*0460*/  FADD R20, R20, R21 ;  /* 0x0000001514147221 */ /* 0x000fe20000000000 */
[----:B------:R-:W-:-:S03]  /*0470*/  SEL R18, R18, RZ, !P2 ;  /* 0x000000ff12127207 */ /* 0x000fc60005000000 */
[----:B------:R-:W-:Y:S01]  /*0480*/  FADD R11, R20, R11 ;  /* 0x0000000b140b7221 */ /* 0x000fe20000000000 */
[----:B------:R-:W-:Y:S02]  /*0490*/  SEL R19, R19, RZ, !P2 ;  /* 0x000000ff13137207 */ /* 0x000fe40005000000 */
[----:B------:R-:W-:-:S03]  /*04a0*/  SEL R14, R14, RZ, P3 ;  /* 0x000000ff0e0e7207 */ /* 0x000fc60001800000 */
[----:B------:R-:W-:Y:S01]  /*04b0*/  FADD R19, R18, R19 ;  /* 0x0000001312137221 */ /* 0x000fe20000000000 */
[----:B------:R-:W-:Y:S01]  /*04c0*/  SEL R10, R10, RZ, !P2 ;  /* 0x000000ff0a0a7207 */ /* 0x000fe20005000000 */
[----:B------:R-:W-:Y:S01]  /*04d0*/  FADD R14, R11, R14 ;  /* 0x0000000e0b0e7221 */ /* 0x000fe20000000000 */
[----:B------:R-:W-:Y:S02]  /*04e0*/  SEL R12, R12, RZ, !P0 ;  /* 0x000000ff0c0c7207 */ /* 0x000fe40004000000 */
[----:B------:R-:W-:Y:S01]  /*04f0*/  SEL R13, R13, RZ, !P0 ;  /* 0x000000ff0d0d7207 */ /* 0x000fe20004000000 */
[----:B------:R-:W-:Y:S01]  /*0500*/  FADD R10, R19, R10 ;  /* 0x0000000a130a7221 */ /* 0x000fe20000000000 */
[----:B------:R-:W-:-:S03]  /*0510*/  @P2 FSEL R10, R14, RZ, P3 ;  /* 0x000000ff0e0a2208 */ /* 0x000fc60001800000 */
[----:B------:R-:W-:Y:S01]  /*0520*/  FADD R13, R12, R13 ;  /* 0x0000000d0c0d7221 */ /* 0x000fe20000000000 */
[----:B------:R-:W-:-:S04]  /*0530*/  SEL R15, R15, RZ, !P1 ;  /* 0x000000ff0f0f7207 */ /* 0x000fc80004800000 */
[----:B------:R-:W-:Y:S02]  /*0540*/  @P1 FSEL R15, R13, R10, !P0 ;  /* 0x0000000a0d0f1208 */ /* 0x000fe40004000000 */
[----:B------:R-:W-:-:S04]  /*0550*/  SEL R16, R16, RZ, !P4 ;  /* 0x000000ff10107207 */ /* 0x000fc80006000000 */
[----:B------:R-:W-:-:S05]  /*0560*/  SEL R15, R16, R15, !P4 ;  /* 0x0000000f100f7207 */ /* 0x000fca0006000000 */
[----:B------:R-:W-:Y:S01]  /*0570*/  STG.E desc[UR4][R6.64], R15 ;  /* 0x0000000f06007986 */ /* 0x000fe2000c101904 */
[----:B------:R-:W-:Y:S05]  /*0580*/  EXIT ;  /* 0x000000000000794d */ /* 0x000fea0003800000 */
.L_x_0:
[----:B------:R-:W-:-:S00]  /*0590*/  BRA `(.L_x_0) ;  /* 0xfffffffc00fc7947 */ /* 0x000fc0000383ffff */
[----:B------:R-:W-:-:S00]  /*05a0*/  NOP ;  /* 0x0000000000007918 */ /* 0x000fc00000000000 */
        /* <DEDUP_REMOVED lines=13> */
.L_x_1:


//--------------------- .nv.constant0.triton_poi_fused_cat_21 --------------------------
	.section	.nv.constant0.triton_poi_fused_cat_21,"a",@progbits
	.sectionflags	@""
	.align	4
.nv.constant0.triton_poi_fused_cat_21:
	.zero		580
